//
// Generated by NVIDIA NVVM Compiler
//
// Compiler Build ID: CL-36424714
// Cuda compilation tools, release 13.0, V13.0.88
// Based on NVVM 20.0.0
//

.version 9.0
.target sm_100
.address_size 64

	// .globl	_Z23matrix_mul_naive_kernelPKfS0_Pfiii

.visible .entry _Z23matrix_mul_naive_kernelPKfS0_Pfiii(
	.param .u64 .ptr .align 1 _Z23matrix_mul_naive_kernelPKfS0_Pfiii_param_0,
	.param .u64 .ptr .align 1 _Z23matrix_mul_naive_kernelPKfS0_Pfiii_param_1,
	.param .u64 .ptr .align 1 _Z23matrix_mul_naive_kernelPKfS0_Pfiii_param_2,
	.param .u32 _Z23matrix_mul_naive_kernelPKfS0_Pfiii_param_3,
	.param .u32 _Z23matrix_mul_naive_kernelPKfS0_Pfiii_param_4,
	.param .u32 _Z23matrix_mul_naive_kernelPKfS0_Pfiii_param_5
)
{
	.reg .pred 	%p<13>;
	.reg .b32 	%r<41>;
	.reg .b32 	%f<68>;
	.reg .b64 	%rd<53>;

	ld.param.u64 	%rd7, [_Z23matrix_mul_naive_kernelPKfS0_Pfiii_param_0];
	ld.param.u64 	%rd8, [_Z23matrix_mul_naive_kernelPKfS0_Pfiii_param_1];
	ld.param.u64 	%rd6, [_Z23matrix_mul_naive_kernelPKfS0_Pfiii_param_2];
	ld.param.u32 	%r20, [_Z23matrix_mul_naive_kernelPKfS0_Pfiii_param_3];
	ld.param.u32 	%r18, [_Z23matrix_mul_naive_kernelPKfS0_Pfiii_param_4];
	ld.param.u32 	%r19, [_Z23matrix_mul_naive_kernelPKfS0_Pfiii_param_5];
	cvta.to.global.u64 	%rd1, %rd8;
	cvta.to.global.u64 	%rd2, %rd7;
	mov.u32 	%r21, %ntid.y;
	mov.u32 	%r22, %ctaid.y;
	mov.u32 	%r23, %tid.y;
	mad.lo.s32 	%r1, %r21, %r22, %r23;
	mov.u32 	%r24, %ntid.x;
	mov.u32 	%r25, %ctaid.x;
	mov.u32 	%r26, %tid.x;
	mad.lo.s32 	%r2, %r24, %r25, %r26;
	setp.ge.s32 	%p1, %r1, %r20;
	setp.ge.s32 	%p2, %r2, %r18;
	or.pred  	%p3, %p1, %p2;
	@%p3 bra 	$L__BB0_14;
	setp.lt.s32 	%p4, %r19, 1;
	mov.f32 	%f67, 0f00000000;
	@%p4 bra 	$L__BB0_13;
	mul.lo.s32 	%r3, %r19, %r1;
	and.b32  	%r4, %r19, 7;
	setp.lt.u32 	%p5, %r19, 8;
	mov.f32 	%f67, 0f00000000;
	mov.b32 	%r39, 0;
	@%p5 bra 	$L__BB0_5;
	and.b32  	%r39, %r19, 2147483640;
	neg.s32 	%r37, %r39;
	shl.b32 	%r7, %r18, 3;
	mul.wide.u32 	%rd9, %r3, 4;
	add.s64 	%rd10, %rd9, %rd2;
	add.s64 	%rd52, %rd10, 16;
	mov.f32 	%f67, 0f00000000;
	mul.wide.s32 	%rd13, %r18, 4;
	mov.u32 	%r36, %r2;
$L__BB0_4:
	.pragma "nounroll";
	ld.global.f32 	%f17, [%rd52+-16];
	mul.wide.s32 	%rd11, %r36, 4;
	add.s64 	%rd12, %rd1, %rd11;
	ld.global.f32 	%f18, [%rd12];
	fma.rn.f32 	%f19, %f17, %f18, %f67;
	ld.global.f32 	%f20, [%rd52+-12];
	add.s64 	%rd14, %rd12, %rd13;
	ld.global.f32 	%f21, [%rd14];
	fma.rn.f32 	%f22, %f20, %f21, %f19;
	ld.global.f32 	%f23, [%rd52+-8];
	add.s64 	%rd15, %rd14, %rd13;
	ld.global.f32 	%f24, [%rd15];
	fma.rn.f32 	%f25, %f23, %f24, %f22;
	ld.global.f32 	%f26, [%rd52+-4];
	add.s64 	%rd16, %rd15, %rd13;
	ld.global.f32 	%f27, [%rd16];
	fma.rn.f32 	%f28, %f26, %f27, %f25;
	ld.global.f32 	%f29, [%rd52];
	add.s64 	%rd17, %rd16, %rd13;
	ld.global.f32 	%f30, [%rd17];
	fma.rn.f32 	%f31, %f29, %f30, %f28;
	ld.global.f32 	%f32, [%rd52+4];
	add.s64 	%rd18, %rd17, %rd13;
	ld.global.f32 	%f33, [%rd18];
	fma.rn.f32 	%f34, %f32, %f33, %f31;
	ld.global.f32 	%f35, [%rd52+8];
	add.s64 	%rd19, %rd18, %rd13;
	ld.global.f32 	%f36, [%rd19];
	fma.rn.f32 	%f37, %f35, %f36, %f34;
	ld.global.f32 	%f38, [%rd52+12];
	add.s64 	%rd20, %rd19, %rd13;
	ld.global.f32 	%f39, [%rd20];
	fma.rn.f32 	%f67, %f38, %f39, %f37;
	add.s32 	%r37, %r37, 8;
	add.s32 	%r36, %r36, %r7;
	add.s64 	%rd52, %rd52, 32;
	setp.ne.s32 	%p6, %r37, 0;
	@%p6 bra 	$L__BB0_4;
$L__BB0_5:
	setp.eq.s32 	%p7, %r4, 0;
	@%p7 bra 	$L__BB0_13;
	and.b32  	%r13, %r19, 3;
	setp.lt.u32 	%p8, %r4, 4;
	@%p8 bra 	$L__BB0_8;
	add.s32 	%r28, %r39, %r3;
	mul.wide.u32 	%rd21, %r28, 4;
	add.s64 	%rd22, %rd2, %rd21;
	ld.global.f32 	%f41, [%rd22];
	mad.lo.s32 	%r29, %r39, %r18, %r2;
	mul.wide.s32 	%rd23, %r29, 4;
	add.s64 	%rd24, %rd1, %rd23;
	ld.global.f32 	%f42, [%rd24];
	fma.rn.f32 	%f43, %f41, %f42, %f67;
	cvt.u64.u32 	%rd25, %r3;
	cvt.u64.u32 	%rd26, %r39;
	add.s64 	%rd27, %rd26, %rd25;
	shl.b64 	%rd28, %rd27, 2;
	add.s64 	%rd29, %rd2, %rd28;
	ld.global.f32 	%f44, [%rd29+4];
	mul.wide.s32 	%rd30, %r18, 4;
	add.s64 	%rd31, %rd24, %rd30;
	ld.global.f32 	%f45, [%rd31];
	fma.rn.f32 	%f46, %f44, %f45, %f43;
	ld.global.f32 	%f47, [%rd29+8];
	add.s64 	%rd32, %rd31, %rd30;
	ld.global.f32 	%f48, [%rd32];
	fma.rn.f32 	%f49, %f47, %f48, %f46;
	ld.global.f32 	%f50, [%rd29+12];
	add.s64 	%rd33, %rd32, %rd30;
	ld.global.f32 	%f51, [%rd33];
	fma.rn.f32 	%f67, %f50, %f51, %f49;
	add.s32 	%r39, %r39, 4;
$L__BB0_8:
	setp.eq.s32 	%p9, %r13, 0;
	@%p9 bra 	$L__BB0_13;
	setp.eq.s32 	%p10, %r13, 1;
	@%p10 bra 	$L__BB0_11;
	add.s32 	%r30, %r39, %r3;
	mul.wide.u32 	%rd34, %r30, 4;
	add.s64 	%rd35, %rd2, %rd34;
	ld.global.f32 	%f53, [%rd35];
	mad.lo.s32 	%r31, %r39, %r18, %r2;
	mul.wide.s32 	%rd36, %r31, 4;
	add.s64 	%rd37, %rd1, %rd36;
	ld.global.f32 	%f54, [%rd37];
	fma.rn.f32 	%f55, %f53, %f54, %f67;
	cvt.u64.u32 	%rd38, %r3;
	cvt.u64.u32 	%rd39, %r39;
	add.s64 	%rd40, %rd39, %rd38;
	shl.b64 	%rd41, %rd40, 2;
	add.s64 	%rd42, %rd2, %rd41;
	ld.global.f32 	%f56, [%rd42+4];
	mul.wide.s32 	%rd43, %r18, 4;
	add.s64 	%rd44, %rd37, %rd43;
	ld.global.f32 	%f57, [%rd44];
	fma.rn.f32 	%f67, %f56, %f57, %f55;
	add.s32 	%r39, %r39, 2;
$L__BB0_11:
	and.b32  	%r32, %r19, 1;
	setp.eq.b32 	%p11, %r32, 1;
	not.pred 	%p12, %p11;
	@%p12 bra 	$L__BB0_13;
	add.s32 	%r33, %r39, %r3;
	mul.wide.u32 	%rd45, %r33, 4;
	add.s64 	%rd46, %rd2, %rd45;
	ld.global.f32 	%f58, [%rd46];
	mad.lo.s32 	%r34, %r39, %r18, %r2;
	mul.wide.s32 	%rd47, %r34, 4;
	add.s64 	%rd48, %rd1, %rd47;
	ld.global.f32 	%f59, [%rd48];
	fma.rn.f32 	%f67, %f58, %f59, %f67;
$L__BB0_13:
	mad.lo.s32 	%r35, %r18, %r1, %r2;
	cvta.to.global.u64 	%rd49, %rd6;
	mul.wide.s32 	%rd50, %r35, 4;
	add.s64 	%rd51, %rd49, %rd50;
	st.global.f32 	[%rd51], %f67;
$L__BB0_14:
	ret;

}


// ===== COMPILED SASS (sm_100) =====

	.target	sm_100

	.elftype	@"ET_EXEC"


//--------------------- .note.nv.tkinfo           --------------------------
	.section	.note.nv.tkinfo,"",@"SHT_NOTE"
	.sectionflags	@"SHF_NOTE_NV_TKINFO"
	.tkinfo
        /*0018*/ 	.word	0x00000002
        /*0030*/ 	.string	""
        /*0030*/ 	.string	"ptxas"
        /*0030*/ 	.string	"Cuda compilation tools, release 13.0, V13.0.88"
        /*0030*/ 	.string	"Build cuda_13.0.r13.0/compiler.36424714_0"
        /*0030*/ 	.string	"-arch sm_100 -m 64 "



//--------------------- .note.nv.cuinfo           --------------------------
	.section	.note.nv.cuinfo,"",@"SHT_NOTE"
	.sectionflags	@"SHF_NOTE_NV_CUINFO"
        /*0018*/ 	.short	0x0002
        /*001a*/ 	.short	0x0064
        /*001c*/ 	.short	0x0082
	.zero		2


//--------------------- .nv.info                  --------------------------
	.section	.nv.info,"",@"SHT_CUDA_INFO"
	.align	4


	//----- nvinfo : EIATTR_REGCOUNT
	.align		4
        /*0000*/ 	.byte	0x04, 0x2f
        /*0002*/ 	.short	(.L_1 - .L_0)
	.align		4
.L_0:
        /*0004*/ 	.word	index@(_Z23matrix_mul_naive_kernelPKfS0_Pfiii)
        /*0008*/ 	.word	0x00000020


	//----- nvinfo : EIATTR_FRAME_SIZE
	.align		4
.L_1:
        /*000c*/ 	.byte	0x04, 0x11
        /*000e*/ 	.short	(.L_3 - .L_2)
	.align		4
.L_2:
        /*0010*/ 	.word	index@(_Z23matrix_mul_naive_kernelPKfS0_Pfiii)
        /*0014*/ 	.word	0x00000000


	//----- nvinfo : EIATTR_MIN_STACK_SIZE
	.align		4
.L_3:
        /*0018*/ 	.byte	0x04, 0x12
        /*001a*/ 	.short	(.L_5 - .L_4)
	.align		4
.L_4:
        /*001c*/ 	.word	index@(_Z23matrix_mul_naive_kernelPKfS0_Pfiii)
        /*0020*/ 	.word	0x00000000
.L_5:


//--------------------- .nv.compat                --------------------------
	.section	.nv.compat,"",@"SHT_CUDA_COMPAT_INFO"
	.align	4
        /*0000*/ 	.byte	0x02, 0x09, 0x00, 0x00, 0x02, 0x02, 0x01, 0x00, 0x02, 0x05, 0x05, 0x00, 0x03, 0x07, 0x01, 0x01
        /*0010*/ 	.byte	0x02, 0x03, 0x00, 0x00, 0x02, 0x06, 0x01, 0x00, 0x04, 0x0b, 0x08, 0x00, 0x09, 0x00, 0x00, 0x00
        /*0020*/ 	.byte	0x00, 0x00, 0x00, 0x00


//--------------------- .nv.info._Z23matrix_mul_naive_kernelPKfS0_Pfiii --------------------------
	.section	.nv.info._Z23matrix_mul_naive_kernelPKfS0_Pfiii,"",@"SHT_CUDA_INFO"
	.sectionflags	@""
	.align	4


	//----- nvinfo : EIATTR_CUDA_API_VERSION
	.align		4
        /*0000*/ 	.byte	0x04, 0x37
        /*0002*/ 	.short	(.L_7 - .L_6)
.L_6:
        /*0004*/ 	.word	0x00000082


	//----- nvinfo : EIATTR_KPARAM_INFO
	.align		4
.L_7:
        /*0008*/ 	.byte	0x04, 0x17
        /*000a*/ 	.short	(.L_9 - .L_8)
.L_8:
        /*000c*/ 	.word	0x00000000
        /*0010*/ 	.short	0x0005
        /*0012*/ 	.short	0x0020
        /*0014*/ 	.byte	0x00, 0xf0, 0x11, 0x00


	//----- nvinfo : EIATTR_KPARAM_INFO
	.align		4
.L_9:
        /*0018*/ 	.byte	0x04, 0x17
        /*001a*/ 	.short	(.L_11 - .L_10)
.L_10:
        /*001c*/ 	.word	0x00000000
        /*0020*/ 	.short	0x0004
        /*0022*/ 	.short	0x001c
        /*0024*/ 	.byte	0x00, 0xf0, 0x11, 0x00


	//----- nvinfo : EIATTR_KPARAM_INFO
	.align		4
.L_11:
        /*0028*/ 	.byte	0x04, 0x17
        /*002a*/ 	.short	(.L_13 - .L_12)
.L_12:
        /*002c*/ 	.word	0x00000000
        /*0030*/ 	.short	0x0003
        /*0032*/ 	.short	0x0018
        /*0034*/ 	.byte	0x00, 0xf0, 0x11, 0x00


	//----- nvinfo : EIATTR_KPARAM_INFO
	.align		4
.L_13:
        /*0038*/ 	.byte	0x04, 0x17
        /*003a*/ 	.short	(.L_15 - .L_14)
.L_14:
        /*003c*/ 	.word	0x00000000
        /*0040*/ 	.short	0x0002
        /*0042*/ 	.short	0x0010
        /*0044*/ 	.byte	0x00, 0xf5, 0x21, 0x00


	//----- nvinfo : EIATTR_KPARAM_INFO
	.align		4
.L_15:
        /*0048*/ 	.byte	0x04, 0x17
        /*004a*/ 	.short	(.L_17 - .L_16)
.L_16:
        /*004c*/ 	.word	0x00000000
        /*0050*/ 	.short	0x0001
        /*0052*/ 	.short	0x0008
        /*0054*/ 	.byte	0x00, 0xf5, 0x21, 0x00


	//----- nvinfo : EIATTR_KPARAM_INFO
	.align		4
.L_17:
        /*0058*/ 	.byte	0x04, 0x17
        /*005a*/ 	.short	(.L_19 - .L_18)
.L_18:
        /*005c*/ 	.word	0x00000000
        /*0060*/ 	.short	0x0000
        /*0062*/ 	.short	0x0000
        /*0064*/ 	.byte	0x00, 0xf5, 0x21, 0x00


	//----- nvinfo : EIATTR_SPARSE_MMA_MASK
	.align		4
.L_19:
        /*0068*/ 	.byte	0x03, 0x50
        /*006a*/ 	.short	0x0000


	//----- nvinfo : EIATTR_MAXREG_COUNT
	.align		4
        /*006c*/ 	.byte	0x03, 0x1b
        /*006e*/ 	.short	0x00ff


	//----- nvinfo : EIATTR_MERCURY_ISA_VERSION
	.align		4
        /*0070*/ 	.byte	0x03, 0x5f
        /*0072*/ 	.short	0x0101


	//----- nvinfo : EIATTR_VRC_CTA_INIT_COUNT
	.align		4
        /*0074*/ 	.byte	0x02, 0x4a
	.zero		1
	.zero		1


	//----- nvinfo : EIATTR_EXIT_INSTR_OFFSETS
	.align		4
        /*0078*/ 	.byte	0x04, 0x1c
        /*007a*/ 	.short	(.L_21 - .L_20)


	//   ....[0]....
.L_20:
        /*007c*/ 	.word	0x000000c0


	//   ....[1]....
        /*0080*/ 	.word	0x000008e0


	//----- nvinfo : EIATTR_CBANK_PARAM_SIZE
	.align		4
.L_21:
        /*0084*/ 	.byte	0x03, 0x19
        /*0086*/ 	.short	0x0024


	//----- nvinfo : EIATTR_PARAM_CBANK
	.align		4
        /*0088*/ 	.byte	0x04, 0x0a
        /*008a*/ 	.short	(.L_23 - .L_22)
	.align		4
.L_22:
        /*008c*/ 	.word	index@(.nv.constant0._Z23matrix_mul_naive_kernelPKfS0_Pfiii)
        /*0090*/ 	.short	0x0380
        /*0092*/ 	.short	0x0024


	//----- nvinfo : EIATTR_SW_WAR
	.align		4
.L_23:
        /*0094*/ 	.byte	0x04, 0x36
        /*0096*/ 	.short	(.L_25 - .L_24)
.L_24:
        /*0098*/ 	.word	0x00000008
.L_25:


//--------------------- .nv.callgraph             --------------------------
	.section	.nv.callgraph,"",@"SHT_CUDA_CALLGRAPH"
	.align	4
	.sectionentsize	8
	.align		4
        /*0000*/ 	.word	0x00000000
	.align		4
        /*0004*/ 	.word	0xffffffff
	.align		4
        /*0008*/ 	.word	0x00000000
	.align		4
        /*000c*/ 	.word	0xfffffffe
	.align		4
        /*0010*/ 	.word	0x00000000
	.align		4
        /*0014*/ 	.word	0xfffffffd
	.align		4
        /*0018*/ 	.word	0x00000000
	.align		4
        /*001c*/ 	.word	0xfffffffc


//--------------------- .text._Z23matrix_mul_naive_kernelPKfS0_Pfiii --------------------------
	.section	.text._Z23matrix_mul_naive_kernelPKfS0_Pfiii,"ax",@progbits
	.align	128
        .global         _Z23matrix_mul_naive_kernelPKfS0_Pfiii
        .type           _Z23matrix_mul_naive_kernelPKfS0_Pfiii,@function
        .size           _Z23matrix_mul_naive_kernelPKfS0_Pfiii,(.L_x_5 - _Z23matrix_mul_naive_kernelPKfS0_Pfiii)
        .other          _Z23matrix_mul_naive_kernelPKfS0_Pfiii,@"STO_CUDA_ENTRY STV_DEFAULT"
_Z23matrix_mul_naive_kernelPKfS0_Pfiii:
.text._Z23matrix_mul_naive_kernelPKfS0_Pfiii:
[----:B------:R-:W-:Y:S01]  /*0000*/  LDC R1, c[0x0][0x37c] ;  /* 0x0000df00ff017b82 */ /* 0x000fe20000000800 */
[----:B------:R-:W0:Y:S01]  /*0010*/  S2R R0, SR_CTAID.X ;  /* 0x0000000000007919 */ /* 0x000e220000002500 */
[----:B------:R-:W1:Y:S06]  /*0020*/  LDCU UR4, c[0x0][0x364] ;  /* 0x00006c80ff0477ac */ /* 0x000e6c0008000800 */
[----:B------:R-:W2:Y:S01]  /*0030*/  LDC.64 R2, c[0x0][0x398] ;  /* 0x0000e600ff027b82 */ /* 0x000ea20000000a00 */
[----:B------:R-:W0:Y:S01]  /*0040*/  S2R R5, SR_TID.X ;  /* 0x0000000000057919 */ /* 0x000e220000002100 */
[----:B------:R-:W0:Y:S01]  /*0050*/  LDCU UR5, c[0x0][0x360] ;  /* 0x00006c00ff0577ac */ /* 0x000e220008000800 */
[----:B------:R-:W1:Y:S01]  /*0060*/  S2R R19, SR_CTAID.Y ;  /* 0x0000000000137919 */ /* 0x000e620000002600 */
[----:B------:R-:W1:Y:S01]  /*0070*/  S2R R4, SR_TID.Y ;  /* 0x0000000000047919 */ /* 0x000e620000002200 */
[----:B0-----:R-:W-:-:S05]  /*0080*/  IMAD R0, R0, UR5, R5 ;  /* 0x0000000500007c24 */ /* 0x001fca000f8e0205 */
[----:B--2---:R-:W-:Y:S01]  /*0090*/  ISETP.GE.AND P0, PT, R0, R3, PT ;  /* 0x000000030000720c */ /* 0x004fe20003f06270 */
[----:B-1----:R-:W-:-:S05]  /*00a0*/  IMAD R19, R19, UR4, R4 ;  /* 0x0000000413137c24 */ /* 0x002fca000f8e0204 */
[----:B------:R-:W-:-:S13]  /*00b0*/  ISETP.GE.OR P0, PT, R19, R2, P0 ;  /* 0x000000021300720c */ /* 0x000fda0000706670 */
[----:B------:R-:W-:Y:S05]  /*00c0*/  @P0 EXIT ;  /* 0x000000000000094d */ /* 0x000fea0003800000 */
[----:B------:R-:W0:Y:S01]  /*00d0*/  LDC R2, c[0x0][0x3a0] ;  /* 0x0000e800ff027b82 */ /* 0x000e220000000800 */
[----:B------:R-:W1:Y:S01]  /*00e0*/  LDCU.64 UR4, c[0x0][0x358] ;  /* 0x00006b00ff0477ac */ /* 0x000e620008000a00 */
[----:B------:R-:W-:Y:S01]  /*00f0*/  HFMA2 R24, -RZ, RZ, 0, 0 ;  /* 0x00000000ff187431 */ /* 0x000fe200000001ff */
[----:B0-----:R-:W-:-:S13]  /*0100*/  ISETP.GE.AND P0, PT, R2, 0x1, PT ;  /* 0x000000010200780c */ /* 0x001fda0003f06270 */
[----:B-1----:R-:W-:Y:S05]  /*0110*/  @!P0 BRA `(.L_x_0) ;  /* 0x0000000400e08947 */ /* 0x002fea0003800000 */
[C---:B------:R-:W-:Y:S01]  /*0120*/  ISETP.GE.U32.AND P1, PT, R2.reuse, 0x8, PT ;  /* 0x000000080200780c */ /* 0x040fe20003f26070 */
[----:B------:R-:W-:Y:S01]  /*0130*/  IMAD R20, R19, R2, RZ ;  /* 0x0000000213147224 */ /* 0x000fe200078e02ff */
[----:B------:R-:W-:Y:S02]  /*0140*/  LOP3.LUT R27, R2, 0x7, RZ, 0xc0, !PT ;  /* 0x00000007021b7812 */ /* 0x000fe400078ec0ff */
[----:B------:R-:W-:Y:S02]  /*0150*/  MOV R24, RZ ;  /* 0x000000ff00187202 */ /* 0x000fe40000000f00 */
[----:B------:R-:W-:Y:S02]  /*0160*/  ISETP.NE.AND P0, PT, R27, RZ, PT ;  /* 0x000000ff1b00720c */ /* 0x000fe40003f05270 */
[----:B------:R-:W-:-:S05]  /*0170*/  MOV R21, RZ ;  /* 0x000000ff00157202 */ /* 0x000fca0000000f00 */
[----:B------:R-:W-:Y:S06]  /*0180*/  @!P1 BRA `(.L_x_1) ;  /* 0x0000000000c49947 */ /* 0x000fec0003800000 */
[----:B------:R-:W0:Y:S01]  /*0190*/  LDC.64 R4, c[0x0][0x380] ;  /* 0x0000e000ff047b82 */ /* 0x000e220000000a00 */
[----:B------:R-:W-:Y:S02]  /*01a0*/  LOP3.LUT R21, R2, 0x7ffffff8, RZ, 0xc0, !PT ;  /* 0x7ffffff802157812 */ /* 0x000fe400078ec0ff */
[----:B------:R-:W-:Y:S02]  /*01b0*/  MOV R24, RZ ;  /* 0x000000ff00187202 */ /* 0x000fe40000000f00 */
[----:B------:R-:W-:Y:S02]  /*01c0*/  MOV R18, R0 ;  /* 0x0000000000127202 */ /* 0x000fe40000000f00 */
[----:B------:R-:W-:Y:S01]  /*01d0*/  IADD3 R22, PT, PT, -R21, RZ, RZ ;  /* 0x000000ff15167210 */ /* 0x000fe20007ffe1ff */
[----:B0-----:R-:W-:-:S03]  /*01e0*/  IMAD.WIDE.U32 R4, R20, 0x4, R4 ;  /* 0x0000000414047825 */ /* 0x001fc600078e0004 */
[----:B------:R-:W-:-:S04]  /*01f0*/  IADD3 R6, P1, PT, R4, 0x10, RZ ;  /* 0x0000001004067810 */ /* 0x000fc80007f3e0ff */
[----:B------:R-:W-:-:S09]  /*0200*/  IADD3.X R7, PT, PT, RZ, R5, RZ, P1, !PT ;  /* 0x00000005ff077210 */ /* 0x000fd20000ffe4ff */
.L_x_2:
[----:B------:R-:W0:Y:S01]  /*0210*/  LDC.64 R16, c[0x0][0x388] ;  /* 0x0000e200ff107b82 */ /* 0x000e220000000a00 */
[----:B------:R-:W-:Y:S02]  /*0220*/  MOV R4, R6 ;  /* 0x0000000600047202 */ /* 0x000fe40000000f00 */
[----:B------:R-:W-:-:S05]  /*0230*/  MOV R5, R7 ;  /* 0x0000000700057202 */ /* 0x000fca0000000f00 */
[----:B------:R-:W2:Y:S04]  /*0240*/  LDG.E R25, desc[UR4][R4.64+-0x10] ;  /* 0xfffff00404197981 */ /* 0x000ea8000c1e1900 */
[----:B------:R-:W3:Y:S04]  /*0250*/  LDG.E R23, desc[UR4][R4.64+-0xc] ;  /* 0xfffff40404177981 */ /* 0x000ee8000c1e1900 */
[----:B------:R-:W4:Y:S04]  /*0260*/  LDG.E R29, desc[UR4][R4.64+-0x8] ;  /* 0xfffff804041d7981 */ /* 0x000f28000c1e1900 */
[----:B------:R-:W5:Y:S01]  /*0270*/  LDG.E R28, desc[UR4][R4.64+-0x4] ;  /* 0xfffffc04041c7981 */ /* 0x000f62000c1e1900 */
[----:B0-----:R-:W-:-:S05]  /*0280*/  IMAD.WIDE R16, R18, 0x4, R16 ;  /* 0x0000000412107825 */ /* 0x001fca00078e0210 */
[----:B------:R0:W2:Y:S01]  /*0290*/  LDG.E R26, desc[UR4][R16.64] ;  /* 0x00000004101a7981 */ /* 0x0000a2000c1e1900 */
[----:B------:R-:W-:-:S04]  /*02a0*/  IMAD.WIDE R14, R3, 0x4, R16 ;  /* 0x00000004030e7825 */ /* 0x000fc800078e0210 */
[C---:B------:R-:W-:Y:S02]  /*02b0*/  IMAD.WIDE R6, R3.reuse, 0x4, R14 ;  /* 0x0000000403067825 */ /* 0x040fe400078e020e */
[----:B------:R-:W3:Y:S02]  /*02c0*/  LDG.E R14, desc[UR4][R14.64] ;  /* 0x000000040e0e7981 */ /* 0x000ee4000c1e1900 */
[C---:B------:R-:W-:Y:S02]  /*02d0*/  IMAD.WIDE R10, R3.reuse, 0x4, R6 ;  /* 0x00000004030a7825 */ /* 0x040fe400078e0206 */
[----:B------:R-:W4:Y:S02]  /*02e0*/  LDG.E R6, desc[UR4][R6.64] ;  /* 0x0000000406067981 */ /* 0x000f24000c1e1900 */
[C---:B------:R-:W-:Y:S02]  /*02f0*/  IMAD.WIDE R8, R3.reuse, 0x4, R10 ;  /* 0x0000000403087825 */ /* 0x040fe400078e020a */
[----:B------:R-:W5:Y:S02]  /*0300*/  LDG.E R10, desc[UR4][R10.64] ;  /* 0x000000040a0a7981 */ /* 0x000f64000c1e1900 */
[----:B------:R-:W-:-:S02]  /*0310*/  IMAD.WIDE R12, R3, 0x4, R8 ;  /* 0x00000004030c7825 */ /* 0x000fc400078e0208 */
[----:B------:R-:W5:Y:S04]  /*0320*/  LDG.E R7, desc[UR4][R4.64] ;  /* 0x0000000404077981 */ /* 0x000f68000c1e1900 */
[----:B------:R-:W5:Y:S01]  /*0330*/  LDG.E R8, desc[UR4][R8.64] ;  /* 0x0000000408087981 */ /* 0x000f62000c1e1900 */
[----:B0-----:R-:W-:-:S03]  /*0340*/  IMAD.WIDE R16, R3, 0x4, R12 ;  /* 0x0000000403107825 */ /* 0x001fc600078e020c */
[----:B------:R-:W5:Y:S04]  /*0350*/  LDG.E R12, desc[UR4][R12.64] ;  /* 0x000000040c0c7981 */ /* 0x000f68000c1e1900 */
[----:B------:R-:W5:Y:S04]  /*0360*/  LDG.E R15, desc[UR4][R16.64] ;  /* 0x00000004100f7981 */ /* 0x000f68000c1e1900 */
[----:B------:R-:W5:Y:S04]  /*0370*/  LDG.E R9, desc[UR4][R4.64+0x4] ;  /* 0x0000040404097981 */ /* 0x000f68000c1e1900 */
[----:B------:R-:W5:Y:S01]  /*0380*/  LDG.E R11, desc[UR4][R4.64+0xc] ;  /* 0x00000c04040b7981 */ /* 0x000f62000c1e1900 */
[----:B--2---:R-:W-:Y:S01]  /*0390*/  FFMA R26, R25, R26, R24 ;  /* 0x0000001a191a7223 */ /* 0x004fe20000000018 */
[----:B------:R-:W-:-:S02]  /*03a0*/  IMAD.WIDE R24, R3, 0x4, R16 ;  /* 0x0000000403187825 */ /* 0x000fc400078e0210 */
[----:B------:R-:W2:Y:S04]  /*03b0*/  LDG.E R16, desc[UR4][R4.64+0x8] ;  /* 0x0000080404107981 */ /* 0x000ea8000c1e1900 */
[----:B------:R-:W2:Y:S01]  /*03c0*/  LDG.E R24, desc[UR4][R24.64] ;  /* 0x0000000418187981 */ /* 0x000ea2000c1e1900 */
[----:B---3--:R-:W-:Y:S01]  /*03d0*/  FFMA R14, R23, R14, R26 ;  /* 0x0000000e170e7223 */ /* 0x008fe2000000001a */
[----:B------:R-:W-:-:S03]  /*03e0*/  IADD3 R22, PT, PT, R22, 0x8, RZ ;  /* 0x0000000816167810 */ /* 0x000fc60007ffe0ff */
[----:B----4-:R-:W-:Y:S01]  /*03f0*/  FFMA R29, R29, R6, R14 ;  /* 0x000000061d1d7223 */ /* 0x010fe2000000000e */
[----:B------:R-:W-:-:S03]  /*0400*/  ISETP.NE.AND P1, PT, R22, RZ, PT ;  /* 0x000000ff1600720c */ /* 0x000fc60003f25270 */
[----:B-----5:R-:W-:Y:S01]  /*0410*/  FFMA R10, R28, R10, R29 ;  /* 0x0000000a1c0a7223 */ /* 0x020fe2000000001d */
[----:B------:R-:W-:-:S03]  /*0420*/  IADD3 R6, P2, PT, R4, 0x20, RZ ;  /* 0x0000002004067810 */ /* 0x000fc60007f5e0ff */
[----:B------:R-:W-:Y:S01]  /*0430*/  FFMA R8, R7, R8, R10 ;  /* 0x0000000807087223 */ /* 0x000fe2000000000a */
[----:B------:R-:W-:Y:S02]  /*0440*/  IADD3.X R7, PT, PT, RZ, R5, RZ, P2, !PT ;  /* 0x00000005ff077210 */ /* 0x000fe400017fe4ff */
[----:B------:R-:W-:Y:S01]  /*0450*/  LEA R18, R3, R18, 0x3 ;  /* 0x0000001203127211 */ /* 0x000fe200078e18ff */
[----:B------:R-:W-:-:S04]  /*0460*/  FFMA R9, R9, R12, R8 ;  /* 0x0000000c09097223 */ /* 0x000fc80000000008 */
[----:B--2---:R-:W-:-:S04]  /*0470*/  FFMA R16, R16, R15, R9 ;  /* 0x0000000f10107223 */ /* 0x004fc80000000009 */
[----:B------:R-:W-:Y:S01]  /*0480*/  FFMA R24, R11, R24, R16 ;  /* 0x000000180b187223 */ /* 0x000fe20000000010 */
[----:B------:R-:W-:Y:S06]  /*0490*/  @P1 BRA `(.L_x_2) ;  /* 0xfffffffc005c1947 */ /* 0x000fec000383ffff */
.L_x_1:
[----:B------:R-:W-:Y:S05]  /*04a0*/  @!P0 BRA `(.L_x_0) ;  /* 0x0000000000fc8947 */ /* 0x000fea0003800000 */
[----:B------:R-:W-:Y:S02]  /*04b0*/  ISETP.GE.U32.AND P1, PT, R27, 0x4, PT ;  /* 0x000000041b00780c */ /* 0x000fe40003f26070 */
[----:B------:R-:W-:-:S04]  /*04c0*/  LOP3.LUT R16, R2, 0x3, RZ, 0xc0, !PT ;  /* 0x0000000302107812 */ /* 0x000fc800078ec0ff */
[----:B------:R-:W-:-:S07]  /*04d0*/  ISETP.NE.AND P0, PT, R16, RZ, PT ;  /* 0x000000ff1000720c */ /* 0x000fce0003f05270 */
[----:B------:R-:W-:Y:S06]  /*04e0*/  @!P1 BRA `(.L_x_3) ;  /* 0x00000000006c9947 */ /* 0x000fec0003800000 */
[----:B------:R-:W0:Y:S01]  /*04f0*/  LDC.64 R6, c[0x0][0x388] ;  /* 0x0000e200ff067b82 */ /* 0x000e220000000a00 */
[----:B------:R-:W1:Y:S01]  /*0500*/  LDCU.64 UR6, c[0x0][0x380] ;  /* 0x00007000ff0677ac */ /* 0x000e620008000a00 */
[----:B------:R-:W-:Y:S01]  /*0510*/  IMAD R9, R21, R3, R0 ;  /* 0x0000000315097224 */ /* 0x000fe200078e0200 */
[CC--:B------:R-:W-:Y:S02]  /*0520*/  IADD3 R5, PT, PT, R20.reuse, R21.reuse, RZ ;  /* 0x0000001514057210 */ /* 0x0c0fe40007ffe0ff */
[----:B------:R-:W-:-:S03]  /*0530*/  IADD3 R10, P1, PT, R20, R21, RZ ;  /* 0x00000015140a7210 */ /* 0x000fc60007f3e0ff */
[----:B------:R-:W2:Y:S01]  /*0540*/  LDC.64 R14, c[0x0][0x380] ;  /* 0x0000e000ff0e7b82 */ /* 0x000ea20000000a00 */
[----:B0-----:R-:W-:-:S04]  /*0550*/  IMAD.WIDE R6, R9, 0x4, R6 ;  /* 0x0000000409067825 */ /* 0x001fc800078e0206 */
[----:B------:R-:W-:Y:S02]  /*0560*/  IMAD.WIDE R8, R3, 0x4, R6 ;  /* 0x0000000403087825 */ /* 0x000fe400078e0206 */
[----:B------:R-:W3:Y:S02]  /*0570*/  LDG.E R6, desc[UR4][R6.64] ;  /* 0x0000000406067981 */ /* 0x000ee4000c1e1900 */
[----:B--2---:R-:W-:Y:S01]  /*0580*/  IMAD.WIDE.U32 R14, R5, 0x4, R14 ;  /* 0x00000004050e7825 */ /* 0x004fe200078e000e */
[----:B------:R-:W-:Y:S02]  /*0590*/  IADD3.X R5, PT, PT, RZ, RZ, RZ, P1, !PT ;  /* 0x000000ffff057210 */ /* 0x000fe40000ffe4ff */
[----:B-1----:R-:W-:-:S03]  /*05a0*/  LEA R4, P1, R10, UR6, 0x2 ;  /* 0x000000060a047c11 */ /* 0x002fc6000f8210ff */
[----:B------:R-:W3:Y:S01]  /*05b0*/  LDG.E R15, desc[UR4][R14.64] ;  /* 0x000000040e0f7981 */ /* 0x000ee2000c1e1900 */
[----:B------:R-:W-:Y:S01]  /*05c0*/  LEA.HI.X R5, R10, UR7, R5, 0x2, P1 ;  /* 0x000000070a057c11 */ /* 0x000fe200088f1405 */
[C---:B------:R-:W-:Y:S02]  /*05d0*/  IMAD.WIDE R10, R3.reuse, 0x4, R8 ;  /* 0x00000004030a7825 */ /* 0x040fe400078e0208 */
[----:B------:R-:W2:Y:S04]  /*05e0*/  LDG.E R8, desc[UR4][R8.64] ;  /* 0x0000000408087981 */ /* 0x000ea8000c1e1900 */
[----:B------:R-:W2:Y:S01]  /*05f0*/  LDG.E R17, desc[UR4][R4.64+0x4] ;  /* 0x0000040404117981 */ /* 0x000ea2000c1e1900 */
[----:B------:R-:W-:-:S03]  /*0600*/  IMAD.WIDE R12, R3, 0x4, R10 ;  /* 0x00000004030c7825 */ /* 0x000fc600078e020a */
[----:B------:R-:W4:Y:S04]  /*0610*/  LDG.E R22, desc[UR4][R10.64] ;  /* 0x000000040a167981 */ /* 0x000f28000c1e1900 */
[----:B------:R-:W4:Y:S04]  /*0620*/  LDG.E R18, desc[UR4][R4.64+0x8] ;  /* 0x0000080404127981 */ /* 0x000f28000c1e1900 */
[----:B------:R-:W5:Y:S04]  /*0630*/  LDG.E R26, desc[UR4][R4.64+0xc] ;  /* 0x00000c04041a7981 */ /* 0x000f68000c1e1900 */
[----:B------:R-:W5:Y:S01]  /*0640*/  LDG.E R12, desc[UR4][R12.64] ;  /* 0x000000040c0c7981 */ /* 0x000f62000c1e1900 */
[----:B------:R-:W-:Y:S01]  /*0650*/  IADD3 R21, PT, PT, R21, 0x4, RZ ;  /* 0x0000000415157810 */ /* 0x000fe20007ffe0ff */
[----:B---3--:R-:W-:-:S04]  /*0660*/  FFMA R24, R15, R6, R24 ;  /* 0x000000060f187223 */ /* 0x008fc80000000018 */
[----:B--2---:R-:W-:-:S04]  /*0670*/  FFMA R17, R17, R8, R24 ;  /* 0x0000000811117223 */ /* 0x004fc80000000018 */
[----:B----4-:R-:W-:-:S04]  /*0680*/  FFMA R17, R18, R22, R17 ;  /* 0x0000001612117223 */ /* 0x010fc80000000011 */
[----:B-----5:R-:W-:-:S07]  /*0690*/  FFMA R24, R26, R12, R17 ;  /* 0x0000000c1a187223 */ /* 0x020fce0000000011 */
.L_x_3:
[----:B------:R-:W-:Y:S05]  /*06a0*/  @!P0 BRA `(.L_x_0) ;  /* 0x00000000007c8947 */ /* 0x000fea0003800000 */
[----:B------:R-:W-:Y:S01]  /*06b0*/  ISETP.NE.AND P1, PT, R16, 0x1, PT ;  /* 0x000000011000780c */ /* 0x000fe20003f25270 */
[----:B------:R-:W0:Y:S01]  /*06c0*/  LDC.64 R12, c[0x0][0x380] ;  /* 0x0000e000ff0c7b82 */ /* 0x000e220000000a00 */
[----:B------:R-:W-:-:S04]  /*06d0*/  LOP3.LUT R2, R2, 0x1, RZ, 0xc0, !PT ;  /* 0x0000000102027812 */ /* 0x000fc800078ec0ff */
[----:B------:R-:W-:-:S03]  /*06e0*/  ISETP.NE.U32.AND P0, PT, R2, 0x1, PT ;  /* 0x000000010200780c */ /* 0x000fc60003f05070 */
[----:B------:R-:W1:Y:S04]  /*06f0*/  LDC.64 R10, c[0x0][0x388] ;  /* 0x0000e200ff0a7b82 */ /* 0x000e680000000a00 */
[CC--:B------:R-:W-:Y:S02]  /*0700*/  @P1 IADD3 R15, PT, PT, R20.reuse, R21.reuse, RZ ;  /* 0x00000015140f1210 */ /* 0x0c0fe40007ffe0ff */
[----:B------:R-:W-:Y:S02]  /*0710*/  @P1 IADD3 R2, P2, PT, R20, R21, RZ ;  /* 0x0000001514021210 */ /* 0x000fe40007f5e0ff */
[----:B------:R-:W2:Y:S02]  /*0720*/  @P1 LDC.64 R4, c[0x0][0x380] ;  /* 0x0000e000ff041b82 */ /* 0x000ea40000000a00 */
[----:B------:R-:W-:-:S06]  /*0730*/  @P1 IADD3.X R14, PT, PT, RZ, RZ, RZ, P2, !PT ;  /* 0x000000ffff0e1210 */ /* 0x000fcc00017fe4ff */
[----:B------:R-:W3:Y:S01]  /*0740*/  LDC.64 R6, c[0x0][0x380] ;  /* 0x0000e000ff067b82 */ /* 0x000ee20000000a00 */
[----:B0-----:R-:W-:-:S04]  /*0750*/  @P1 IMAD.WIDE.U32 R12, R15, 0x4, R12 ;  /* 0x000000040f0c1825 */ /* 0x001fc800078e000c */
[C---:B------:R-:W-:Y:S01]  /*0760*/  @P1 IMAD R15, R21.reuse, R3, R0 ;  /* 0x00000003150f1224 */ /* 0x040fe200078e0200 */
[----:B------:R-:W-:Y:S01]  /*0770*/  @P1 IADD3 R21, PT, PT, R21, 0x2, RZ ;  /* 0x0000000215151810 */ /* 0x000fe20007ffe0ff */
[----:B------:R-:W4:Y:S01]  /*0780*/  @P1 LDG.E R13, desc[UR4][R12.64] ;  /* 0x000000040c0d1981 */ /* 0x000f22000c1e1900 */
[----:B------:R-:W0:Y:S01]  /*0790*/  LDC.64 R8, c[0x0][0x388] ;  /* 0x0000e200ff087b82 */ /* 0x000e220000000a00 */
[----:B-1----:R-:W-:Y:S01]  /*07a0*/  @P1 IMAD.WIDE R10, R15, 0x4, R10 ;  /* 0x000000040f0a1825 */ /* 0x002fe200078e020a */
[----:B------:R-:W-:Y:S02]  /*07b0*/  @!P0 IADD3 R17, PT, PT, R20, R21, RZ ;  /* 0x0000001514118210 */ /* 0x000fe40007ffe0ff */
[----:B--2---:R-:W-:Y:S01]  /*07c0*/  @P1 LEA R4, P2, R2, R4, 0x2 ;  /* 0x0000000402041211 */ /* 0x004fe200078410ff */
[----:B------:R-:W-:-:S03]  /*07d0*/  @!P0 IMAD R21, R21, R3, R0 ;  /* 0x0000000315158224 */ /* 0x000fc600078e0200 */
[----:B------:R-:W-:Y:S01]  /*07e0*/  @P1 LEA.HI.X R5, R2, R5, R14, 0x2, P2 ;  /* 0x0000000502051211 */ /* 0x000fe200010f140e */
[----:B------:R-:W-:Y:S01]  /*07f0*/  @P1 IMAD.WIDE R14, R3, 0x4, R10 ;  /* 0x00000004030e1825 */ /* 0x000fe200078e020a */
[----:B------:R-:W4:Y:S03]  /*0800*/  @P1 LDG.E R2, desc[UR4][R10.64] ;  /* 0x000000040a021981 */ /* 0x000f26000c1e1900 */
[----:B---3--:R-:W-:Y:S01]  /*0810*/  @!P0 IMAD.WIDE.U32 R6, R17, 0x4, R6 ;  /* 0x0000000411068825 */ /* 0x008fe200078e0006 */
[----:B------:R-:W2:Y:S04]  /*0820*/  @P1 LDG.E R5, desc[UR4][R4.64+0x4] ;  /* 0x0000040404051981 */ /* 0x000ea8000c1e1900 */
[----:B------:R-:W2:Y:S01]  /*0830*/  @P1 LDG.E R14, desc[UR4][R14.64] ;  /* 0x000000040e0e1981 */ /* 0x000ea2000c1e1900 */
[----:B0-----:R-:W-:-:S03]  /*0840*/  @!P0 IMAD.WIDE R8, R21, 0x4, R8 ;  /* 0x0000000415088825 */ /* 0x001fc600078e0208 */
[----:B------:R-:W3:Y:S04]  /*0850*/  @!P0 LDG.E R7, desc[UR4][R6.64] ;  /* 0x0000000406078981 */ /* 0x000ee8000c1e1900 */
[----:B------:R-:W3:Y:S01]  /*0860*/  @!P0 LDG.E R8, desc[UR4][R8.64] ;  /* 0x0000000408088981 */ /* 0x000ee2000c1e1900 */
[----:B----4-:R-:W-:-:S04]  /*0870*/  @P1 FFMA R2, R13, R2, R24 ;  /* 0x000000020d021223 */ /* 0x010fc80000000018 */
[----:B--2---:R-:W-:-:S04]  /*0880*/  @P1 FFMA R24, R5, R14, R2 ;  /* 0x0000000e05181223 */ /* 0x004fc80000000002 */
[----:B---3--:R-:W-:-:S07]  /*0890*/  @!P0 FFMA R24, R7, R8, R24 ;  /* 0x0000000807188223 */ /* 0x008fce0000000018 */
.L_x_0:
[----:B------:R-:W0:Y:S01]  /*08a0*/  LDC.64 R4, c[0x0][0x390] ;  /* 0x0000e400ff047b82 */ /* 0x000e220000000a00 */
[----:B------:R-:W-:-:S04]  /*08b0*/  IMAD R3, R19, R3, R0 ;  /* 0x0000000313037224 */ /* 0x000fc800078e0200 */
[----:B0-----:R-:W-:-:S05]  /*08c0*/  IMAD.WIDE R2, R3, 0x4, R4 ;  /* 0x0000000403027825 */ /* 0x001fca00078e0204 */
[----:B------:R-:W-:Y:S01]  /*08d0*/  STG.E desc[UR4][R2.64], R24 ;  /* 0x0000001802007986 */ /* 0x000fe2000c101904 */
[----:B------:R-:W-:Y:S05]  /*08e0*/  EXIT ;  /* 0x000000000000794d */ /* 0x000fea0003800000 */
.L_x_4:
[----:B------:R-:W-:-:S00]  /*08f0*/  BRA `(.L_x_4) ;  /* 0xfffffffc00fc7947 */ /* 0x000fc0000383ffff */
[----:B------:R-:W-:-:S00]  /*0900*/  NOP ;  /* 0x0000000000007918 */ /* 0x000fc00000000000 */
[----:B------:R-:W-:-:S00]  /*0910*/  NOP ;  /* 0x0000000000007918 */ /* 0x000fc00000000000 */
[----:B------:R-:W-:-:S00]  /*0920*/  NOP ;  /* 0x0000000000007918 */ /* 0x000fc00000000000 */
[----:B------:R-:W-:-:S00]  /*0930*/  NOP ;  /* 0x0000000000007918 */ /* 0x000fc00000000000 */
[----:B------:R-:W-:-:S00]  /*0940*/  NOP ;  /* 0x0000000000007918 */ /* 0x000fc00000000000 */
[----:B------:R-:W-:-:S00]  /*0950*/  NOP ;  /* 0x0000000000007918 */ /* 0x000fc00000000000 */
[----:B------:R-:W-:-:S00]  /*0960*/  NOP ;  /* 0x0000000000007918 */ /* 0x000fc00000000000 */
[----:B------:R-:W-:-:S00]  /*0970*/  NOP ;  /* 0x0000000000007918 */ /* 0x000fc00000000000 */
.L_x_5:


//--------------------- .nv.shared.reserved.0     --------------------------
	.section	.nv.shared.reserved.0,"aw",@nobits
	.weak		__nv_reservedSMEM_offset_0_alias
	.size		__nv_reservedSMEM_offset_0_alias, 0, 64
	.other		__nv_reservedSMEM_offset_0_alias,@"STO_CUDA_RESERVED_SHARED STV_DEFAULT"
__nv_reservedSMEM_offset_0_alias:
	.zero		0
	.zero		64


//--------------------- .nv.constant0._Z23matrix_mul_naive_kernelPKfS0_Pfiii --------------------------
	.section	.nv.constant0._Z23matrix_mul_naive_kernelPKfS0_Pfiii,"a",@progbits
	.sectionflags	@""
	.align	4
.nv.constant0._Z23matrix_mul_naive_kernelPKfS0_Pfiii:
	.zero		932


//--------------------- SYMBOLS --------------------------

	.type		.nv.reservedSmem.offset0,@object
	.size		.nv.reservedSmem.offset0,0x4
